	.headerflags	@"EF_CUDA_TEXMODE_UNIFIED EF_CUDA_64BIT_ADDRESS EF_CUDA_ACCELERATORS EF_CUDA_SM90 EF_CUDA_VIRTUAL_SM(EF_CUDA_SM90)"
	.elftype	@"ET_EXEC"


//--------------------- .nv.info                  --------------------------
	.section	.nv.info,"",@"SHT_CUDA_INFO"
	.align	4


	//----- nvinfo : EIATTR_REGCOUNT
	.align		4
        /*0000*/ 	.byte	0x04, 0x2f
        /*0002*/ 	.short	(.L_1 - .L_0)
	.align		4
.L_0:
        /*0004*/ 	.word	index@(triton_poi_fused_cat_25)
        /*0008*/ 	.word	0x00000010


	//----- nvinfo : EIATTR_MIN_STACK_SIZE
	.align		4
.L_1:
        /*000c*/ 	.byte	0x04, 0x12
        /*000e*/ 	.short	(.L_3 - .L_2)
	.align		4
.L_2:
        /*0010*/ 	.word	index@(triton_poi_fused_cat_25)
        /*0014*/ 	.word	0x00000000


	//----- nvinfo : EIATTR_FRAME_SIZE
	.align		4
.L_3:
        /*0018*/ 	.byte	0x04, 0x11
        /*001a*/ 	.short	(.L_5 - .L_4)
	.align		4
.L_4:
        /*001c*/ 	.word	index@(triton_poi_fused_cat_25)
        /*0020*/ 	.word	0x00000000


	//----- nvinfo : EIATTR_MIN_STACK_SIZE
	.align		4
.L_5:
        /*0024*/ 	.byte	0x04, 0x12
        /*0026*/ 	.short	(.L_7 - .L_6)
	.align		4
.L_6:
        /*0028*/ 	.word	index@(triton_poi_fused_cat_25)
        /*002c*/ 	.word	0x00000000
.L_7:


//--------------------- .nv.info.triton_poi_fused_cat_25 --------------------------
	.section	.nv.info.triton_poi_fused_cat_25,"",@"SHT_CUDA_INFO"
	.sectionflags	@""
	.align	4


	//----- nvinfo : EIATTR_CUDA_API_VERSION
	.align		4
        /*0000*/ 	.byte	0x04, 0x37
        /*0002*/ 	.short	(.L_9 - .L_8)
.L_8:
        /*0004*/ 	.word	0x0000007c


	//----- nvinfo : EIATTR_KPARAM_INFO
	.align		4
.L_9:
        /*0008*/ 	.byte	0x04, 0x17
        /*000a*/ 	.short	(.L_11 - .L_10)
.L_10:
        /*000c*/ 	.word	0x00000000
        /*0010*/ 	.short	0x0003
        /*0012*/ 	.short	0x0018
        /*0014*/ 	.byte	0x00, 0xf0, 0x11, 0x00


	//----- nvinfo : EIATTR_KPARAM_INFO
	.align		4
.L_11:
        /*0018*/ 	.byte	0x04, 0x17
        /*001a*/ 	.short	(.L_13 - .L_12)
.L_12:
        /*001c*/ 	.word	0x00000000
        /*0020*/ 	.short	0x0002
        /*0022*/ 	.short	0x0010
        /*0024*/ 	.byte	0x00, 0xf4, 0x21, 0x00


	//----- nvinfo : EIATTR_KPARAM_INFO
	.align		4
.L_13:
        /*0028*/ 	.byte	0x04, 0x17
        /*002a*/ 	.short	(.L_15 - .L_14)
.L_14:
        /*002c*/ 	.word	0x00000000
        /*0030*/ 	.short	0x0001
        /*0032*/ 	.short	0x0008
        /*0034*/ 	.byte	0x00, 0xf4, 0x21, 0x00


	//----- nvinfo : EIATTR_KPARAM_INFO
	.align		4
.L_15:
        /*0038*/ 	.byte	0x04, 0x17
        /*003a*/ 	.short	(.L_17 - .L_16)
.L_16:
        /*003c*/ 	.word	0x00000000
        /*0040*/ 	.short	0x0000
        /*0042*/ 	.short	0x0000
        /*0044*/ 	.byte	0x00, 0xf4, 0x21, 0x00


	//----- nvinfo : EIATTR_SPARSE_MMA_MASK
	.align		4
.L_17:
        /*0048*/ 	.byte	0x03, 0x50
        /*004a*/ 	.short	0x0000


	//----- nvinfo : EIATTR_MAXREG_COUNT
	.align		4
        /*004c*/ 	.byte	0x03, 0x1b
        /*004e*/ 	.short	0x00ff


	//----- nvinfo : EIATTR_EXIT_INSTR_OFFSETS
	.align		4
        /*0050*/ 	.byte	0x04, 0x1c
        /*0052*/ 	.short	(.L_19 - .L_18)


	//   ....[0]....
.L_18:
        /*0054*/ 	.word	0x00000160


	//----- nvinfo : EIATTR_REQNTID
	.align		4
.L_19:
        /*0058*/ 	.byte	0x04, 0x10
        /*005a*/ 	.short	(.L_21 - .L_20)
.L_20:
        /*005c*/ 	.word	0x00000080
        /*0060*/ 	.word	0x00000001
        /*0064*/ 	.word	0x00000001


	//----- nvinfo : EIATTR_CBANK_PARAM_SIZE
	.align		4
.L_21:
        /*0068*/ 	.byte	0x03, 0x19
        /*006a*/ 	.short	0x001c


	//----- nvinfo : EIATTR_PARAM_CBANK
	.align		4
        /*006c*/ 	.byte	0x04, 0x0a
        /*006e*/ 	.short	(.L_23 - .L_22)
	.align		4
.L_22:
        /*0070*/ 	.word	index@(.nv.constant0.triton_poi_fused_cat_25)
        /*0074*/ 	.short	0x0210
        /*0076*/ 	.short	0x001c


	//----- nvinfo : EIATTR_SW_WAR
	.align		4
.L_23:
        /*0078*/ 	.byte	0x04, 0x36
        /*007a*/ 	.short	(.L_25 - .L_24)
.L_24:
        /*007c*/ 	.word	0x00000008
.L_25:


//--------------------- .nv.callgraph             --------------------------
	.section	.nv.callgraph,"",@"SHT_CUDA_CALLGRAPH"
	.align	4
	.sectionentsize	8
	.align		4
        /*0000*/ 	.word	0x00000000
	.align		4
        /*0004*/ 	.word	0xffffffff
	.align		4
        /*0008*/ 	.word	0x00000000
	.align		4
        /*000c*/ 	.word	0xfffffffe
	.align		4
        /*0010*/ 	.word	0x00000000
	.align		4
        /*0014*/ 	.word	0xfffffffd
	.align		4
        /*0018*/ 	.word	0x00000000
	.align		4
        /*001c*/ 	.word	0xfffffffc


//--------------------- .text.triton_poi_fused_cat_25 --------------------------
	.section	.text.triton_poi_fused_cat_25,"ax",@progbits
	.align	128
        .global         triton_poi_fused_cat_25
        .type           triton_poi_fused_cat_25,@function
        .size           triton_poi_fused_cat_25,(.L_x_1 - triton_poi_fused_cat_25)
        .other          triton_poi_fused_cat_25,@"STO_CUDA_ENTRY STV_DEFAULT"
triton_poi_fused_cat_25:
.text.triton_poi_fused_cat_25:
[----:B------:R-:W-:Y:S01]  /*0000*/  LDC R1, c[0x0][0x28] ;  /* 0x00000a00ff017b82 */ /* 0x000fe20000000800 */
[----:B------:R-:W1:Y:S07]  /*0010*/  S2R R0, SR_TID.X ;  /* 0x0000000000007919 */ /* 0x000e6e0000002100 */
[----:B------:R-:W2:Y:S01]  /*0020*/  LDC.64 R2, c[0x0][0x210] ;  /* 0x00008400ff027b82 */ /* 0x000ea20000000a00 */
[----:B------:R-:W-:Y:S01]  /*0030*/  ULDC.64 UR4, c[0x0][0x208] ;  /* 0x0000820000047ab9 */ /* 0x000fe20000000a00 */
[----:B------:R-:W3:Y:S06]  /*0040*/  S2R R9, SR_CTAID.X ;  /* 0x0000000000097919 */ /* 0x000eec0000002500 */
[----:B------:R-:W4:Y:S08]  /*0050*/  LDC.64 R4, c[0x0][0x218] ;  /* 0x00008600ff047b82 */ /* 0x000f300000000a00 */
[----:B------:R-:W5:Y:S01]  /*0060*/  LDC.64 R6, c[0x0][0x220] ;  /* 0x00008800ff067b82 */ /* 0x000f620000000a00 */
[----:B-1----:R-:W-:-:S05]  /*0070*/  LOP3.LUT R0, R0, 0x7f, RZ, 0xc0, !PT ;  /* 0x0000007f00007812 */ /* 0x002fca00078ec0ff */
[----:B---3--:R-:W-:-:S04]  /*0080*/  IMAD R9, R9, 0x80, R0 ;  /* 0x0000008009097824 */ /* 0x008fc800078e0200 */
[----:B--2---:R-:W-:-:S05]  /*0090*/  IMAD.WIDE R2, R9, 0x4, R2 ;  /* 0x0000000409027825 */ /* 0x004fca00078e0202 */
[----:B------:R5:W2:Y:S01]  /*00a0*/  LDG.E R11, desc[UR4][R2.64] ;  /* 0x00000004020b7981 */ /* 0x000aa2000c1e1900 */
[----:B------:R-:W-:-:S04]  /*00b0*/  SHF.R.S32.HI R0, RZ, 0x1f, R9 ;  /* 0x0000001fff007819 */ /* 0x000fc80000011409 */
[----:B------:R-:W-:-:S04]  /*00c0*/  LEA.HI R0, R0, R9, RZ, 0xb ;  /* 0x0000000900007211 */ /* 0x000fc800078f58ff */
[----:B------:R-:W-:Y:S02]  /*00d0*/  LOP3.LUT R8, R0, 0xfffff800, RZ, 0xc0, !PT ;  /* 0xfffff80000087812 */ /* 0x000fe400078ec0ff */
[----:B------:R-:W-:Y:S02]  /*00e0*/  SHF.R.S32.HI R0, RZ, 0xb, R0 ;  /* 0x0000000bff007819 */ /* 0x000fe40000011400 */
[----:B------:R-:W-:-:S05]  /*00f0*/  IADD3 R9, R9, -R8, RZ ;  /* 0x8000000809097210 */ /* 0x000fca0007ffe0ff */
[----:B------:R-:W-:-:S04]  /*0100*/  IMAD R9, R0, 0x7800, R9 ;  /* 0x0000780000097824 */ /* 0x000fc800078e0209 */
[----:B------:R-:W-:Y:S02]  /*0110*/  IMAD.IADD R13, R8, 0x1, R9 ;  /* 0x00000001080d7824 */ /* 0x000fe400078e0209 */
[----:B----4-:R-:W-:-:S04]  /*0120*/  IMAD.WIDE R4, R9, 0x4, R4 ;  /* 0x0000000409047825 */ /* 0x010fc800078e0204 */
[----:B-----5:R-:W-:Y:S01]  /*0130*/  IMAD.WIDE R2, R13, 0x4, R6 ;  /* 0x000000040d027825 */ /* 0x020fe200078e0206 */
[----:B--2---:R-:W-:Y:S04]  /*0140*/  STG.E desc[UR4][R4.64], R11 ;  /* 0x0000000b04007986 */ /* 0x004fe8000c101904 */
[----:B------:R-:W-:Y:S01]  /*0150*/  STG.E desc[UR4][R2.64], R11 ;  /* 0x0000000b02007986 */ /* 0x000fe2000c101904 */
[----:B------:R-:W-:Y:S05]  /*0160*/  EXIT ;  /* 0x000000000000794d */ /* 0x000fea0003800000 */
.L_x_0:
[----:B------:R-:W-:-:S00]  /*0170*/  BRA `(.L_x_0) ;  /* 0xfffffffc00fc7947 */ /* 0x000fc0000383ffff */
[----:B------:R-:W-:-:S00]  /*0180*/  NOP ;  /* 0x0000000000007918 */ /* 0x000fc00000000000 */
[----:B------:R-:W-:-:S00]  /*0190*/  NOP ;  /* 0x0000000000007918 */ /* 0x000fc00000000000 */
[----:B------:R-:W-:-:S00]  /*01a0*/  NOP ;  /* 0x0000000000007918 */ /* 0x000fc00000000000 */
[----:B------:R-:W-:-:S00]  /*01b0*/  NOP ;  /* 0x0000000000007918 */ /* 0x000fc00000000000 */
[----:B------:R-:W-:-:S00]  /*01c0*/  NOP ;  /* 0x0000000000007918 */ /* 0x000fc00000000000 */
[----:B------:R-:W-:-:S00]  /*01d0*/  NOP ;  /* 0x0000000000007918 */ /* 0x000fc00000000000 */
[----:B------:R-:W-:-:S00]  /*01e0*/  NOP ;  /* 0x0000000000007918 */ /* 0x000fc00000000000 */
[----:B------:R-:W-:-:S00]  /*01f0*/  NOP ;  /* 0x0000000000007918 */ /* 0x000fc00000000000 */
.L_x_1:


//--------------------- .nv.constant0.triton_poi_fused_cat_25 --------------------------
	.section	.nv.constant0.triton_poi_fused_cat_25,"a",@progbits
	.sectionflags	@""
	.align	4
.nv.constant0.triton_poi_fused_cat_25:
	.zero		556
